	.headerflags	@"EF_CUDA_TEXMODE_UNIFIED EF_CUDA_64BIT_ADDRESS EF_CUDA_ACCELERATORS EF_CUDA_SM90 EF_CUDA_VIRTUAL_SM(EF_CUDA_SM90)"
	.elftype	@"ET_EXEC"


//--------------------- .nv.info                  --------------------------
	.section	.nv.info,"",@"SHT_CUDA_INFO"
	.align	4


	//----- nvinfo : EIATTR_REGCOUNT
	.align		4
        /*0000*/ 	.byte	0x04, 0x2f
        /*0002*/ 	.short	(.L_3 - .L_2)
	.align		4
.L_2:
        /*0004*/ 	.word	index@(triton_poi_fused_add_cat_clone_mul_4)
        /*0008*/ 	.word	0x0000001c


	//----- nvinfo : EIATTR_MIN_STACK_SIZE
	.align		4
.L_3:
        /*000c*/ 	.byte	0x04, 0x12
        /*000e*/ 	.short	(.L_5 - .L_4)
	.align		4
.L_4:
        /*0010*/ 	.word	index@(triton_poi_fused_add_cat_clone_mul_4)
        /*0014*/ 	.word	0x00000020


	//----- nvinfo : EIATTR_FRAME_SIZE
	.align		4
.L_5:
        /*0018*/ 	.byte	0x04, 0x11
        /*001a*/ 	.short	(.L_7 - .L_6)
	.align		4
.L_6:
        /*001c*/ 	.word	index@(triton_poi_fused_add_cat_clone_mul_4)
        /*0020*/ 	.word	0x00000020


	//----- nvinfo : EIATTR_MIN_STACK_SIZE
	.align		4
.L_7:
        /*0024*/ 	.byte	0x04, 0x12
        /*0026*/ 	.short	(.L_9 - .L_8)
	.align		4
.L_8:
        /*0028*/ 	.word	index@(triton_poi_fused_add_cat_clone_mul_4)
        /*002c*/ 	.word	0x00000020
.L_9:


//--------------------- .nv.info.triton_poi_fused_add_cat_clone_mul_4 --------------------------
	.section	.nv.info.triton_poi_fused_add_cat_clone_mul_4,"",@"SHT_CUDA_INFO"
	.sectionflags	@""
	.align	4


	//----- nvinfo : EIATTR_CUDA_API_VERSION
	.align		4
        /*0000*/ 	.byte	0x04, 0x37
        /*0002*/ 	.short	(.L_11 - .L_10)
.L_10:
        /*0004*/ 	.word	0x0000007c


	//----- nvinfo : EIATTR_KPARAM_INFO
	.align		4
.L_11:
        /*0008*/ 	.byte	0x04, 0x17
        /*000a*/ 	.short	(.L_13 - .L_12)
.L_12:
        /*000c*/ 	.word	0x00000000
        /*0010*/ 	.short	0x0005
        /*0012*/ 	.short	0x0020
        /*0014*/ 	.byte	0x00, 0xf4, 0x21, 0x00


	//----- nvinfo : EIATTR_KPARAM_INFO
	.align		4
.L_13:
        /*0018*/ 	.byte	0x04, 0x17
        /*001a*/ 	.short	(.L_15 - .L_14)
.L_14:
        /*001c*/ 	.word	0x00000000
        /*0020*/ 	.short	0x0004
        /*0022*/ 	.short	0x001c
        /*0024*/ 	.byte	0x00, 0xf0, 0x11, 0x00


	//----- nvinfo : EIATTR_KPARAM_INFO
	.align		4
.L_15:
        /*0028*/ 	.byte	0x04, 0x17
        /*002a*/ 	.short	(.L_17 - .L_16)
.L_16:
        /*002c*/ 	.word	0x00000000
        /*0030*/ 	.short	0x0003
        /*0032*/ 	.short	0x0018
        /*0034*/ 	.byte	0x00, 0xf0, 0x11, 0x00


	//----- nvinfo : EIATTR_KPARAM_INFO
	.align		4
.L_17:
        /*0038*/ 	.byte	0x04, 0x17
        /*003a*/ 	.short	(.L_19 - .L_18)
.L_18:
        /*003c*/ 	.word	0x00000000
        /*0040*/ 	.short	0x0002
        /*0042*/ 	.short	0x0010
        /*0044*/ 	.byte	0x00, 0xf4, 0x21, 0x00


	//----- nvinfo : EIATTR_KPARAM_INFO
	.align		4
.L_19:
        /*0048*/ 	.byte	0x04, 0x17
        /*004a*/ 	.short	(.L_21 - .L_20)
.L_20:
        /*004c*/ 	.word	0x00000000
        /*0050*/ 	.short	0x0001
        /*0052*/ 	.short	0x0008
        /*0054*/ 	.byte	0x00, 0xf4, 0x21, 0x00


	//----- nvinfo : EIATTR_KPARAM_INFO
	.align		4
.L_21:
        /*0058*/ 	.byte	0x04, 0x17
        /*005a*/ 	.short	(.L_23 - .L_22)
.L_22:
        /*005c*/ 	.word	0x00000000
        /*0060*/ 	.short	0x0000
        /*0062*/ 	.short	0x0000
        /*0064*/ 	.byte	0x00, 0xf4, 0x21, 0x00


	//----- nvinfo : EIATTR_SPARSE_MMA_MASK
	.align		4
.L_23:
        /*0068*/ 	.byte	0x03, 0x50
        /*006a*/ 	.short	0x0000


	//----- nvinfo : EIATTR_MAXREG_COUNT
	.align		4
        /*006c*/ 	.byte	0x03, 0x1b
        /*006e*/ 	.short	0x00ff


	//----- nvinfo : EIATTR_EXIT_INSTR_OFFSETS
	.align		4
        /*0070*/ 	.byte	0x04, 0x1c
        /*0072*/ 	.short	(.L_25 - .L_24)


	//   ....[0]....
.L_24:
        /*0074*/ 	.word	0x00001910


	//----- nvinfo : EIATTR_REQNTID
	.align		4
.L_25:
        /*0078*/ 	.byte	0x04, 0x10
        /*007a*/ 	.short	(.L_27 - .L_26)
.L_26:
        /*007c*/ 	.word	0x00000100
        /*0080*/ 	.word	0x00000001
        /*0084*/ 	.word	0x00000001


	//----- nvinfo : EIATTR_CRS_STACK_SIZE
	.align		4
.L_27:
        /*0088*/ 	.byte	0x04, 0x1e
        /*008a*/ 	.short	(.L_29 - .L_28)
.L_28:
        /*008c*/ 	.word	0x00000000


	//----- nvinfo : EIATTR_CBANK_PARAM_SIZE
	.align		4
.L_29:
        /*0090*/ 	.byte	0x03, 0x19
        /*0092*/ 	.short	0x0028


	//----- nvinfo : EIATTR_PARAM_CBANK
	.align		4
        /*0094*/ 	.byte	0x04, 0x0a
        /*0096*/ 	.short	(.L_31 - .L_30)
	.align		4
.L_30:
        /*0098*/ 	.word	index@(.nv.constant0.triton_poi_fused_add_cat_clone_mul_4)
        /*009c*/ 	.short	0x0210
        /*009e*/ 	.short	0x0028


	//----- nvinfo : EIATTR_SW_WAR
	.align		4
.L_31:
        /*00a0*/ 	.byte	0x04, 0x36
        /*00a2*/ 	.short	(.L_33 - .L_32)
.L_32:
        /*00a4*/ 	.word	0x00000008
.L_33:


//--------------------- .nv.callgraph             --------------------------
	.section	.nv.callgraph,"",@"SHT_CUDA_CALLGRAPH"
	.align	4
	.sectionentsize	8
	.align		4
        /*0000*/ 	.word	0x00000000
	.align		4
        /*0004*/ 	.word	0xffffffff
	.align		4
        /*0008*/ 	.word	0x00000000
	.align		4
        /*000c*/ 	.word	0xfffffffe
	.align		4
        /*0010*/ 	.word	0x00000000
	.align		4
        /*0014*/ 	.word	0xfffffffd
	.align		4
        /*0018*/ 	.word	0x00000000
	.align		4
        /*001c*/ 	.word	0xfffffffc


//--------------------- .nv.constant4             --------------------------
	.section	.nv.constant4,"a",@progbits
	.align	8
	.align		8
.nv.constant4:
        /*0000*/ 	.dword	_$_str
	.align		8
        /*0008*/ 	.dword	__cudart_i2opi_f


//--------------------- .text.triton_poi_fused_add_cat_clone_mul_4 --------------------------
	.section	.text.triton_poi_fused_add_cat_clone_mul_4,"ax",@progbits
	.align	128
        .global         triton_poi_fused_add_cat_clone_mul_4
        .type           triton_poi_fused_add_cat_clone_mul_4,@function
        .size           triton_poi_fused_add_cat_clone_mul_4,(.L_x_13 - triton_poi_fused_add_cat_clone_mul_4)
        .other          triton_poi_fused_add_cat_clone_mul_4,@"STO_CUDA_ENTRY STV_DEFAULT"
triton_poi_fused_add_cat_clone_mul_4:
.text.triton_poi_fused_add_cat_clone_mul_4:
[----:B------:R-:W0:Y:S01]  /*0000*/  LDC R1, c[0x0][0x28] ;  /* 0x00000a00ff017b82 */ /* 0x000e220000000800 */
[----:B------:R-:W1:Y:S01]  /*0010*/  S2R R0, SR_TID.X ;  /* 0x0000000000007919 */ /* 0x000e620000002100 */
[----:B------:R-:W-:Y:S01]  /*0020*/  ULDC UR6, c[0x0][0x228] ;  /* 0x00008a0000067ab9 */ /* 0x000fe20000000800 */
[----:B------:R-:W-:Y:S01]  /*0030*/  ULDC.64 UR4, c[0x0][0x208] ;  /* 0x0000820000047ab9 */ /* 0x000fe20000000a00 */
[----:B0-----:R-:W-:Y:S01]  /*0040*/  VIADD R1, R1, 0xffffffe0 ;  /* 0xffffffe001017836 */ /* 0x001fe20000000000 */
[----:B------:R-:W0:Y:S01]  /*0050*/  S2R R5, SR_CTAID.X ;  /* 0x0000000000057919 */ /* 0x000e220000002500 */
[----:B-1----:R-:W-:Y:S01]  /*0060*/  IMAD.SHL.U32 R0, R0, 0x2, RZ ;  /* 0x0000000200007824 */ /* 0x002fe200078e00ff */
[----:B0-----:R-:W-:-:S04]  /*0070*/  SHF.R.S32.HI R4, RZ, 0x16, R5 ;  /* 0x00000016ff047819 */ /* 0x001fc80000011405 */
[----:B------:R-:W-:Y:S02]  /*0080*/  LOP3.LUT R0, R0, 0x1fe, RZ, 0xc0, !PT ;  /* 0x000001fe00007812 */ /* 0x000fe400078ec0ff */
[----:B------:R-:W-:-:S03]  /*0090*/  SGXT R4, R4, 0x1 ;  /* 0x000000010404781a */ /* 0x000fc60000000200 */
[----:B------:R-:W-:-:S05]  /*00a0*/  IMAD R5, R5, 0x200, R0 ;  /* 0x0000020005057824 */ /* 0x000fca00078e0200 */
[----:B------:R-:W-:-:S04]  /*00b0*/  LEA.HI R12, R4, R5, RZ, 0x7 ;  /* 0x00000005040c7211 */ /* 0x000fc800078f38ff */
[----:B------:R-:W-:-:S05]  /*00c0*/  LOP3.LUT R8, R12, 0xffffff80, RZ, 0xc0, !PT ;  /* 0xffffff800c087812 */ /* 0x000fca00078ec0ff */
[----:B------:R-:W-:-:S05]  /*00d0*/  IMAD.IADD R8, R5, 0x1, -R8 ;  /* 0x0000000105087824 */ /* 0x000fca00078e0a08 */
[----:B------:R-:W-:-:S04]  /*00e0*/  PRMT R0, R8, 0x8880, RZ ;  /* 0x0000888008007816 */ /* 0x000fc800000000ff */
[----:B------:R-:W-:-:S04]  /*00f0*/  PRMT R0, R0, 0x7710, RZ ;  /* 0x0000771000007816 */ /* 0x000fc800000000ff */
[----:B------:R-:W-:-:S04]  /*0100*/  SHF.R.U32.HI R0, RZ, 0x9, R0 ;  /* 0x00000009ff007819 */ /* 0x000fc80000011600 */
[----:B------:R-:W-:Y:S02]  /*0110*/  LOP3.LUT R3, R0, 0x3f, RZ, 0xc0, !PT ;  /* 0x0000003f00037812 */ /* 0x000fe400078ec0ff */
[----:B------:R-:W-:-:S03]  /*0120*/  IADD3 R0, R5, 0x1, RZ ;  /* 0x0000000105007810 */ /* 0x000fc60007ffe0ff */
[----:B------:R-:W-:Y:S01]  /*0130*/  IMAD.IADD R3, R8, 0x1, R3 ;  /* 0x0000000108037824 */ /* 0x000fe200078e0203 */
[----:B------:R-:W-:-:S04]  /*0140*/  LEA.HI R6, R4, R0, RZ, 0x7 ;  /* 0x0000000004067211 */ /* 0x000fc800078f38ff */
[----:B------:R-:W-:Y:S02]  /*0150*/  LOP3.LUT R3, R3, 0xc0, RZ, 0xc0, !PT ;  /* 0x000000c003037812 */ /* 0x000fe400078ec0ff */
[----:B------:R-:W-:-:S03]  /*0160*/  LOP3.LUT R7, R6, 0xff80, RZ, 0xc0, !PT ;  /* 0x0000ff8006077812 */ /* 0x000fc600078ec0ff */
[----:B------:R-:W-:Y:S02]  /*0170*/  IMAD.MOV R3, RZ, RZ, -R3 ;  /* 0x000000ffff037224 */ /* 0x000fe400078e0a03 */
[----:B------:R-:W-:-:S03]  /*0180*/  IMAD.IADD R0, R0, 0x1, -R7 ;  /* 0x0000000100007824 */ /* 0x000fc600078e0a07 */
[----:B------:R-:W-:Y:S02]  /*0190*/  PRMT R9, R3, 0x7710, RZ ;  /* 0x0000771003097816 */ /* 0x000fe400000000ff */
[----:B------:R-:W0:Y:S03]  /*01a0*/  LDC.64 R2, c[0x0][0x218] ;  /* 0x00008600ff027b82 */ /* 0x000e260000000a00 */
[----:B------:R-:W-:-:S05]  /*01b0*/  IMAD.IADD R9, R8, 0x1, R9 ;  /* 0x0000000108097824 */ /* 0x000fca00078e0209 */
[----:B------:R-:W-:Y:S02]  /*01c0*/  LOP3.LUT R6, R9, 0xffff, RZ, 0xc0, !PT ;  /* 0x0000ffff09067812 */ /* 0x000fe400078ec0ff */
[----:B------:R-:W-:Y:S02]  /*01d0*/  LEA.HI R9, R4, R5, RZ, 0xc ;  /* 0x0000000504097211 */ /* 0x000fe400078f60ff */
[----:B------:R-:W-:Y:S02]  /*01e0*/  PRMT R4, R6, 0x8880, RZ ;  /* 0x0000888006047816 */ /* 0x000fe400000000ff */
[----:B------:R-:W-:Y:S02]  /*01f0*/  PRMT R6, R0, 0x8880, RZ ;  /* 0x0000888000067816 */ /* 0x000fe400000000ff */
[----:B------:R-:W-:Y:S02]  /*0200*/  SHF.R.S32.HI R9, RZ, 0xc, R9 ;  /* 0x0000000cff097819 */ /* 0x000fe40000011409 */
[----:B------:R-:W-:-:S03]  /*0210*/  PRMT R6, R6, 0x7710, RZ ;  /* 0x0000771006067816 */ /* 0x000fc600000000ff */
[----:B------:R-:W-:Y:S01]  /*0220*/  IMAD R11, R4, UR6, R9 ;  /* 0x00000006040b7c24 */ /* 0x000fe2000f8e0209 */
[----:B------:R-:W-:-:S03]  /*0230*/  SHF.R.U32.HI R6, RZ, 0x9, R6 ;  /* 0x00000009ff067819 */ /* 0x000fc60000011606 */
[----:B0-----:R-:W-:Y:S01]  /*0240*/  IMAD.WIDE R10, R11, 0x4, R2 ;  /* 0x000000040b0a7825 */ /* 0x001fe200078e0202 */
[----:B------:R-:W-:-:S04]  /*0250*/  LOP3.LUT R7, R6, 0x3f, RZ, 0xc0, !PT ;  /* 0x0000003f06077812 */ /* 0x000fc800078ec0ff */
[----:B------:R-:W2:Y:S01]  /*0260*/  LDG.E.EL R13, desc[UR4][R10.64] ;  /* 0x000000040a0d7981 */ /* 0x000ea2000c2e1900 */
[----:B------:R-:W-:-:S05]  /*0270*/  IMAD.IADD R7, R0, 0x1, R7 ;  /* 0x0000000100077824 */ /* 0x000fca00078e0207 */
[----:B------:R-:W-:-:S05]  /*0280*/  LOP3.LUT R7, R7, 0xc0, RZ, 0xc0, !PT ;  /* 0x000000c007077812 */ /* 0x000fca00078ec0ff */
[----:B------:R-:W-:Y:S02]  /*0290*/  IMAD.MOV R15, RZ, RZ, -R7 ;  /* 0x000000ffff0f7224 */ /* 0x000fe400078e0a07 */
[----:B------:R-:W0:Y:S03]  /*02a0*/  LDC.64 R6, c[0x0][0x210] ;  /* 0x00008400ff067b82 */ /* 0x000e260000000a00 */
[----:B------:R-:W-:-:S05]  /*02b0*/  PRMT R15, R15, 0x7710, RZ ;  /* 0x000077100f0f7816 */ /* 0x000fca00000000ff */
[----:B------:R-:W-:-:S05]  /*02c0*/  IMAD.IADD R0, R0, 0x1, R15 ;  /* 0x0000000100007824 */ /* 0x000fca00078e020f */
[----:B------:R-:W-:-:S04]  /*02d0*/  LOP3.LUT R0, R0, 0xffff, RZ, 0xc0, !PT ;  /* 0x0000ffff00007812 */ /* 0x000fc800078ec0ff */
[----:B------:R-:W-:-:S05]  /*02e0*/  PRMT R0, R0, 0x8880, RZ ;  /* 0x0000888000007816 */ /* 0x000fca00000000ff */
[----:B------:R-:W-:Y:S02]  /*02f0*/  IMAD R15, R0, UR6, R9 ;  /* 0x00000006000f7c24 */ /* 0x000fe4000f8e0209 */
[----:B0-----:R-:W-:-:S04]  /*0300*/  IMAD.WIDE R4, R5, 0x2, R6 ;  /* 0x0000000205047825 */ /* 0x001fc800078e0206 */
[----:B------:R-:W-:Y:S01]  /*0310*/  IMAD.WIDE R2, R15, 0x4, R2 ;  /* 0x000000040f027825 */ /* 0x000fe200078e0202 */
[----:B------:R-:W-:Y:S01]  /*0320*/  BSSY B0, `(.L_x_0) ;  /* 0x0000044000007945 */ /* 0x000fe20003800000 */
[----:B------:R0:W5:Y:S04]  /*0330*/  LDG.E R10, desc[UR4][R4.64] ;  /* 0x00000004040a7981 */ /* 0x000168000c1e1900 */
[----:B------:R1:W5:Y:S01]  /*0340*/  LDG.E.EL R11, desc[UR4][R2.64] ;  /* 0x00000004020b7981 */ /* 0x000362000c2e1900 */
[C---:B--2---:R-:W-:Y:S01]  /*0350*/  FMUL R0, R13.reuse, 0.63661974668502807617 ;  /* 0x3f22f9830d007820 */ /* 0x044fe20000400000 */
[----:B------:R-:W-:-:S05]  /*0360*/  FADD.FTZ R16, |R13|, -RZ ;  /* 0x800000ff0d107221 */ /* 0x000fca0000010200 */
[----:B------:R-:W2:Y:S01]  /*0370*/  F2I.FTZ.NTZ R0, R0 ;  /* 0x0000000000007305 */ /* 0x000ea20000213100 */
[C---:B------:R-:W-:Y:S02]  /*0380*/  FSETP.GE.AND P2, PT, R16.reuse, 105615, PT ;  /* 0x47ce47801000780b */ /* 0x040fe40003f46000 */
[----:B------:R-:W-:Y:S02]  /*0390*/  FSETP.NEU.AND P1, PT, R16, +INF , PT ;  /* 0x7f8000001000780b */ /* 0x000fe40003f2d000 */
[----:B--2---:R-:W-:-:S05]  /*03a0*/  I2FP.F32.S32 R14, R0 ;  /* 0x00000000000e7245 */ /* 0x004fca0000201400 */
[----:B------:R-:W-:-:S04]  /*03b0*/  FFMA.FTZ R15, R14, -1.5707962512969970703, R13 ;  /* 0xbfc90fda0e0f7823 */ /* 0x000fc8000001000d */
[----:B------:R-:W-:-:S04]  /*03c0*/  FFMA.FTZ R15, R14, -7.5497894158615963534e-08, R15 ;  /* 0xb3a221680e0f7823 */ /* 0x000fc8000001000f */
[----:B------:R-:W-:Y:S01]  /*03d0*/  FFMA.FTZ R14, R14, -5.3903029534742383927e-15, R15 ;  /* 0xa7c234c50e0e7823 */ /* 0x000fe2000001000f */
[----:B------:R-:W-:-:S03]  /*03e0*/  MOV R15, R0 ;  /* 0x00000000000f7202 */ /* 0x000fc60000000f00 */
[----:B0-----:R-:W-:Y:S01]  /*03f0*/  IMAD.MOV.U32 R4, RZ, RZ, R14 ;  /* 0x000000ffff047224 */ /* 0x001fe200078e000e */
[----:B-1----:R-:W-:Y:S06]  /*0400*/  @!P2 BRA `(.L_x_1) ;  /* 0x0000000000d4a947 */ /* 0x002fec0003800000 */
[----:B------:R-:W-:Y:S01]  /*0410*/  @!P1 FMUL.FTZ R4, RZ, R13 ;  /* 0x0000000dff049220 */ /* 0x000fe20000410000 */
[----:B------:R-:W-:Y:S01]  /*0420*/  @!P1 IMAD.MOV.U32 R0, RZ, RZ, RZ ;  /* 0x000000ffff009224 */ /* 0x000fe200078e00ff */
[----:B------:R-:W-:Y:S06]  /*0430*/  @!P1 BRA `(.L_x_1) ;  /* 0x0000000000c89947 */ /* 0x000fec0003800000 */
[----:B------:R-:W-:Y:S01]  /*0440*/  SHF.R.U32.HI R16, RZ, 0x17, R13 ;  /* 0x00000017ff107819 */ /* 0x000fe2000001160d */
[----:B------:R-:W-:Y:S01]  /*0450*/  IMAD.SHL.U32 R4, R13, 0x100, RZ ;  /* 0x000001000d047824 */ /* 0x000fe200078e00ff */
[----:B------:R-:W-:Y:S01]  /*0460*/  CS2R R20, SRZ ;  /* 0x0000000000147805 */ /* 0x000fe2000001ff00 */
[----:B------:R-:W-:Y:S01]  /*0470*/  IMAD.MOV.U32 R2, RZ, RZ, RZ ;  /* 0x000000ffff027224 */ /* 0x000fe200078e00ff */
[----:B------:R-:W-:Y:S01]  /*0480*/  LOP3.LUT R0, R16, 0xe0, RZ, 0xc0, !PT ;  /* 0x000000e010007812 */ /* 0x000fe200078ec0ff */
[----:B------:R-:W-:Y:S01]  /*0490*/  ULDC.64 UR8, c[0x4][0x8] ;  /* 0x0100020000087ab9 */ /* 0x000fe20000000a00 */
[----:B------:R-:W-:Y:S02]  /*04a0*/  MOV R3, R1 ;  /* 0x0000000100037202 */ /* 0x000fe40000000f00 */
[----:B------:R-:W-:Y:S01]  /*04b0*/  LOP3.LUT R17, R4, 0x80000000, RZ, 0xfc, !PT ;  /* 0x8000000004117812 */ /* 0x000fe200078efcff */
[----:B------:R-:W-:-:S05]  /*04c0*/  VIADD R0, R0, 0xffffff80 ;  /* 0xffffff8000007836 */ /* 0x000fca0000000000 */
[----:B------:R-:W-:-:S07]  /*04d0*/  SHF.R.U32.HI R0, RZ, 0x5, R0 ;  /* 0x00000005ff007819 */ /* 0x000fce0000011600 */
.L_x_2:
[----:B------:R-:W-:-:S04]  /*04e0*/  IADD3 R4, P0, R20, UR8, RZ ;  /* 0x0000000814047c10 */ /* 0x000fc8000ff1e0ff */
[----:B------:R-:W-:-:S05]  /*04f0*/  IADD3.X R5, R21, UR9, RZ, P0, !PT ;  /* 0x0000000915057c10 */ /* 0x000fca00087fe4ff */
[----:B------:R0:W2:Y:S01]  /*0500*/  LDG.E.CONSTANT R18, desc[UR4][R4.64] ;  /* 0x0000000404127981 */ /* 0x0000a2000c1e9900 */
[----:B------:R-:W-:-:S04]  /*0510*/  IADD3 R20, P3, R20, 0x4, RZ ;  /* 0x0000000414147810 */ /* 0x000fc80007f7e0ff */
[----:B------:R-:W-:Y:S01]  /*0520*/  ISETP.NE.U32.AND P0, PT, R20, 0x18, PT ;  /* 0x000000181400780c */ /* 0x000fe20003f05070 */
[----:B------:R-:W-:Y:S02]  /*0530*/  IMAD.X R21, RZ, RZ, R21, P3 ;  /* 0x000000ffff157224 */ /* 0x000fe400018e0615 */
[----:B0-----:R-:W-:-:S03]  /*0540*/  IMAD.MOV.U32 R4, RZ, RZ, R2 ;  /* 0x000000ffff047224 */ /* 0x001fc600078e0002 */
[----:B------:R-:W-:Y:S01]  /*0550*/  ISETP.NE.AND.EX P0, PT, R21, RZ, PT, P0 ;  /* 0x000000ff1500720c */ /* 0x000fe20003f05300 */
[----:B------:R-:W-:Y:S02]  /*0560*/  IMAD.MOV.U32 R5, RZ, RZ, RZ ;  /* 0x000000ffff057224 */ /* 0x000fe400078e00ff */
[----:B--2---:R-:W-:-:S04]  /*0570*/  IMAD.WIDE.U32 R18, R17, R18, R4 ;  /* 0x0000001211127225 */ /* 0x004fc800078e0004 */
[----:B------:R-:W-:Y:S01]  /*0580*/  IMAD.MOV.U32 R2, RZ, RZ, R19 ;  /* 0x000000ffff027224 */ /* 0x000fe200078e0013 */
[----:B------:R0:W-:Y:S02]  /*0590*/  STL [R3], R18 ;  /* 0x0000001203007387 */ /* 0x0001e40000100800 */
[----:B0-----:R-:W-:-:S03]  /*05a0*/  VIADD R3, R3, 0x4 ;  /* 0x0000000403037836 */ /* 0x001fc60000000000 */
[----:B------:R-:W-:Y:S05]  /*05b0*/  @P0 BRA `(.L_x_2) ;  /* 0xfffffffc00c80947 */ /* 0x000fea000383ffff */
[----:B------:R-:W-:Y:S01]  /*05c0*/  LOP3.LUT P0, RZ, R13, 0xf800000, RZ, 0xc0, !PT ;  /* 0x0f8000000dff7812 */ /* 0x000fe2000780c0ff */
[----:B------:R-:W-:Y:S01]  /*05d0*/  IMAD R18, R0, -0x4, R1 ;  /* 0xfffffffc00127824 */ /* 0x000fe200078e0201 */
[----:B------:R0:W-:Y:S04]  /*05e0*/  STL [R1+0x18], R2 ;  /* 0x0000180201007387 */ /* 0x0001e80000100800 */
[----:B------:R-:W2:Y:S04]  /*05f0*/  LDL R3, [R18+0x14] ;  /* 0x0000140012037983 */ /* 0x000ea80000100800 */
[----:B------:R-:W2:Y:S04]  /*0600*/  LDL R0, [R18+0x18] ;  /* 0x0000180012007983 */ /* 0x000ea80000100800 */
[----:B------:R-:W3:Y:S01]  /*0610*/  @P0 LDL R4, [R18+0x10] ;  /* 0x0000100012040983 */ /* 0x000ee20000100800 */
[----:B------:R-:W-:Y:S01]  /*0620*/  UMOV UR8, 0x54442d19 ;  /* 0x54442d1900087882 */ /* 0x000fe20000000000 */
[----:B------:R-:W-:Y:S01]  /*0630*/  UMOV UR9, 0x3bf921fb ;  /* 0x3bf921fb00097882 */ /* 0x000fe20000000000 */
[----:B--2---:R-:W-:-:S02]  /*0640*/  SHF.L.W.U32.HI R0, R3, R16, R0 ;  /* 0x0000001003007219 */ /* 0x004fc40000010e00 */
[----:B---3--:R-:W-:Y:S02]  /*0650*/  @P0 SHF.L.W.U32.HI R3, R4, R16, R3 ;  /* 0x0000001004030219 */ /* 0x008fe40000010e03 */
[----:B------:R-:W-:Y:S02]  /*0660*/  ISETP.GE.AND P0, PT, R13, RZ, PT ;  /* 0x000000ff0d00720c */ /* 0x000fe40003f06270 */
[C---:B------:R-:W-:Y:S02]  /*0670*/  SHF.L.W.U32.HI R4, R3.reuse, 0x2, R0 ;  /* 0x0000000203047819 */ /* 0x040fe40000010e00 */
[----:B------:R-:W-:Y:S02]  /*0680*/  SHF.L.U32 R3, R3, 0x2, RZ ;  /* 0x0000000203037819 */ /* 0x000fe400000006ff */
[----:B------:R-:W-:Y:S02]  /*0690*/  SHF.R.S32.HI R5, RZ, 0x1f, R4 ;  /* 0x0000001fff057819 */ /* 0x000fe40000011404 */
[----:B------:R-:W-:-:S02]  /*06a0*/  LOP3.LUT R18, R4, R13, RZ, 0x3c, !PT ;  /* 0x0000000d04127212 */ /* 0x000fc400078e3cff */
[C---:B------:R-:W-:Y:S02]  /*06b0*/  LOP3.LUT R16, R5.reuse, R3, RZ, 0x3c, !PT ;  /* 0x0000000305107212 */ /* 0x040fe400078e3cff */
[----:B------:R-:W-:Y:S02]  /*06c0*/  LOP3.LUT R17, R5, R4, RZ, 0x3c, !PT ;  /* 0x0000000405117212 */ /* 0x000fe400078e3cff */
[----:B------:R-:W-:Y:S02]  /*06d0*/  SHF.R.U32.HI R5, RZ, 0x1e, R0 ;  /* 0x0000001eff057819 */ /* 0x000fe40000011600 */
[----:B------:R-:W-:Y:S02]  /*06e0*/  ISETP.GE.AND P3, PT, R18, RZ, PT ;  /* 0x000000ff1200720c */ /* 0x000fe40003f66270 */
[----:B------:R-:W0:Y:S01]  /*06f0*/  I2F.F64.S64 R16, R16 ;  /* 0x0000001000107312 */ /* 0x000e220000301c00 */
[----:B------:R-:W-:-:S05]  /*0700*/  LEA.HI R0, R4, R5, RZ, 0x1 ;  /* 0x0000000504007211 */ /* 0x000fca00078f08ff */
[----:B------:R-:W-:-:S04]  /*0710*/  IMAD.MOV R4, RZ, RZ, -R0 ;  /* 0x000000ffff047224 */ /* 0x000fc800078e0a00 */
[----:B------:R-:W-:Y:S01]  /*0720*/  @!P0 IMAD.MOV.U32 R0, RZ, RZ, R4 ;  /* 0x000000ffff008224 */ /* 0x000fe200078e0004 */
[----:B0-----:R-:W-:-:S10]  /*0730*/  DMUL R2, R16, UR8 ;  /* 0x0000000810027c28 */ /* 0x001fd40008000000 */
[----:B------:R-:W0:Y:S02]  /*0740*/  F2F.F32.F64 R2, R2 ;  /* 0x0000000200027310 */ /* 0x000e240000301000 */
[----:B0-----:R-:W-:-:S07]  /*0750*/  FSEL R4, -R2, R2, !P3 ;  /* 0x0000000202047208 */ /* 0x001fce0005800100 */
.L_x_1:
[----:B------:R-:W-:Y:S05]  /*0760*/  BSYNC B0 ;  /* 0x0000000000007941 */ /* 0x000fea0003800000 */
.L_x_0:
[----:B------:R-:W-:Y:S01]  /*0770*/  LOP3.LUT R2, R0, 0x1, RZ, 0xc0, !PT ;  /* 0x0000000100027812 */ /* 0x000fe200078ec0ff */
[C---:B-----5:R-:W-:Y:S01]  /*0780*/  FMUL R18, R11.reuse, 0.63661974668502807617 ;  /* 0x3f22f9830b127820 */ /* 0x060fe20000400000 */
[----:B------:R-:W-:Y:S01]  /*0790*/  FMUL.FTZ R16, R4, R4 ;  /* 0x0000000404107220 */ /* 0x000fe20000410000 */
[----:B------:R-:W-:Y:S01]  /*07a0*/  FADD.FTZ R19, |R11|, -RZ ;  /* 0x800000ff0b137221 */ /* 0x000fe20000010200 */
[----:B------:R-:W-:Y:S01]  /*07b0*/  ISETP.NE.U32.AND P0, PT, R2, 0x1, PT ;  /* 0x000000010200780c */ /* 0x000fe20003f05070 */
[----:B------:R-:W-:Y:S01]  /*07c0*/  IMAD.MOV.U32 R2, RZ, RZ, -0x46b2bead ;  /* 0xb94d4153ff027424 */ /* 0x000fe200078e00ff */
[----:B------:R-:W-:Y:S01]  /*07d0*/  IADD3 R0, R0, 0x1, RZ ;  /* 0x0000000100007810 */ /* 0x000fe20007ffe0ff */
[----:B------:R-:W0:Y:S01]  /*07e0*/  F2I.FTZ.NTZ R18, R18 ;  /* 0x0000001200127305 */ /* 0x000e220000213100 */
[----:B------:R-:W-:Y:S01]  /*07f0*/  IMAD.MOV.U32 R3, RZ, RZ, 0x3c0885e4 ;  /* 0x3c0885e4ff037424 */ /* 0x000fe200078e00ff */
[----:B------:R-:W-:Y:S01]  /*0800*/  FSETP.GE.AND P4, PT, R19, 105615, PT ;  /* 0x47ce47801300780b */ /* 0x000fe20003f86000 */
[----:B------:R-:W-:Y:S01]  /*0810*/  BSSY B0, `(.L_x_3) ;  /* 0x000004a000007945 */ /* 0x000fe20003800000 */
[----:B------:R-:W-:-:S02]  /*0820*/  LOP3.LUT P5, RZ, R0, 0x2, RZ, 0xc0, !PT ;  /* 0x0000000200ff7812 */ /* 0x000fc400078ac0ff */
[----:B------:R-:W-:Y:S02]  /*0830*/  FSEL R0, R4, 1, !P0 ;  /* 0x3f80000004007808 */ /* 0x000fe40004000000 */
[----:B------:R-:W-:Y:S02]  /*0840*/  FSETP.NEU.AND P3, PT, R19, +INF , PT ;  /* 0x7f8000001300780b */ /* 0x000fe40003f6d000 */
[----:B------:R-:W-:Y:S02]  /*0850*/  @P0 IMAD.MOV.U32 R5, RZ, RZ, 0x37cbac00 ;  /* 0x37cbac00ff050424 */ /* 0x000fe400078e00ff */
[C---:B------:R-:W-:Y:S01]  /*0860*/  FFMA.FTZ R17, R16.reuse, R0, RZ ;  /* 0x0000000010117223 */ /* 0x040fe200000100ff */
[----:B------:R-:W-:Y:S02]  /*0870*/  @P0 IMAD.MOV.U32 R3, RZ, RZ, 0x3d2aaabb ;  /* 0x3d2aaabbff030424 */ /* 0x000fe400078e00ff */
[----:B------:R-:W-:Y:S01]  /*0880*/  @P0 FFMA.FTZ R2, R16, R5, -0.0013887860113754868507 ;  /* 0xbab607ed10020423 */ /* 0x000fe20000010005 */
[----:B0-----:R-:W-:Y:S01]  /*0890*/  I2FP.F32.S32 R20, R18 ;  /* 0x0000001200147245 */ /* 0x001fe20000201400 */
[----:B------:R-:W-:-:S02]  /*08a0*/  IMAD.MOV.U32 R5, RZ, RZ, -0x41d55558 ;  /* 0xbe2aaaa8ff057424 */ /* 0x000fc400078e00ff */
[----:B------:R-:W-:Y:S01]  /*08b0*/  FFMA.FTZ R2, R16, R2, R3 ;  /* 0x0000000210027223 */ /* 0x000fe20000010003 */
[----:B------:R-:W-:Y:S02]  /*08c0*/  @P0 IMAD.MOV.U32 R5, RZ, RZ, -0x41000001 ;  /* 0xbeffffffff050424 */ /* 0x000fe400078e00ff */
[----:B------:R-:W-:Y:S01]  /*08d0*/  FFMA.FTZ R3, R20, -1.5707962512969970703, R11 ;  /* 0xbfc90fda14037823 */ /* 0x000fe2000001000b */
[----:B------:R-:W-:Y:S02]  /*08e0*/  IMAD.MOV.U32 R21, RZ, RZ, R18 ;  /* 0x000000ffff157224 */ /* 0x000fe400078e0012 */
[----:B------:R-:W-:Y:S01]  /*08f0*/  FFMA.FTZ R5, R16, R2, R5 ;  /* 0x0000000210057223 */ /* 0x000fe20000010005 */
[----:B------:R-:W-:-:S03]  /*0900*/  FFMA.FTZ R3, R20, -7.5497894158615963534e-08, R3 ;  /* 0xb3a2216814037823 */ /* 0x000fc60000010003 */
[----:B------:R-:W-:Y:S01]  /*0910*/  FFMA.FTZ R0, R17, R5, R0 ;  /* 0x0000000511007223 */ /* 0x000fe20000010000 */
[----:B------:R-:W-:-:S03]  /*0920*/  FFMA.FTZ R20, R20, -5.3903029534742383927e-15, R3 ;  /* 0xa7c234c514147823 */ /* 0x000fc60000010003 */
[----:B------:R-:W-:Y:S01]  /*0930*/  @P5 FFMA.FTZ R0, R0, -1, RZ ;  /* 0xbf80000000005823 */ /* 0x000fe200000100ff */
[----:B------:R-:W-:Y:S01]  /*0940*/  IMAD.MOV.U32 R19, RZ, RZ, R20 ;  /* 0x000000ffff137224 */ /* 0x000fe200078e0014 */
[----:B------:R-:W-:Y:S06]  /*0950*/  @!P4 BRA `(.L_x_4) ;  /* 0x0000000000d4c947 */ /* 0x000fec0003800000 */
[----:B------:R-:W-:Y:S01]  /*0960*/  @!P3 FMUL.FTZ R19, RZ, R11 ;  /* 0x0000000bff13b220 */ /* 0x000fe20000410000 */
[----:B------:R-:W-:Y:S01]  /*0970*/  @!P3 MOV R18, RZ ;  /* 0x000000ff0012b202 */ /* 0x000fe20000000f00 */
[----:B------:R-:W-:Y:S06]  /*0980*/  @!P3 BRA `(.L_x_4) ;  /* 0x0000000000c8b947 */ /* 0x000fec0003800000 */
[----:B------:R-:W-:Y:S01]  /*0990*/  SHF.R.U32.HI R22, RZ, 0x17, R11 ;  /* 0x00000017ff167819 */ /* 0x000fe2000001160b */
[----:B------:R-:W-:Y:S01]  /*09a0*/  IMAD.SHL.U32 R5, R11, 0x100, RZ ;  /* 0x000001000b057824 */ /* 0x000fe200078e00ff */
[----:B------:R-:W-:Y:S01]  /*09b0*/  MOV R3, R1 ;  /* 0x0000000100037202 */ /* 0x000fe20000000f00 */
[----:B------:R-:W-:Y:S01]  /*09c0*/  IMAD.MOV.U32 R4, RZ, RZ, RZ ;  /* 0x000000ffff047224 */ /* 0x000fe200078e00ff */
[----:B------:R-:W-:Y:S01]  /*09d0*/  LOP3.LUT R2, R22, 0xe0, RZ, 0xc0, !PT ;  /* 0x000000e016027812 */ /* 0x000fe200078ec0ff */
[----:B------:R-:W-:Y:S01]  /*09e0*/  IMAD.MOV.U32 R23, RZ, RZ, RZ ;  /* 0x000000ffff177224 */ /* 0x000fe200078e00ff */
[----:B------:R-:W-:Y:S01]  /*09f0*/  LOP3.LUT R25, R5, 0x80000000, RZ, 0xfc, !PT ;  /* 0x8000000005197812 */ /* 0x000fe200078efcff */
[----:B------:R-:W-:Y:S01]  /*0a00*/  IMAD.MOV.U32 R24, RZ, RZ, RZ ;  /* 0x000000ffff187224 */ /* 0x000fe200078e00ff */
[----:B------:R-:W-:Y:S01]  /*0a10*/  ULDC.64 UR8, c[0x4][0x8] ;  /* 0x0100020000087ab9 */ /* 0x000fe20000000a00 */
[----:B------:R-:W-:-:S05]  /*0a20*/  VIADD R2, R2, 0xffffff80 ;  /* 0xffffff8002027836 */ /* 0x000fca0000000000 */
[----:B------:R-:W-:-:S07]  /*0a30*/  SHF.R.U32.HI R2, RZ, 0x5, R2 ;  /* 0x00000005ff027819 */ /* 0x000fce0000011602 */
.L_x_5:
[----:B------:R-:W-:-:S04]  /*0a40*/  IADD3 R16, P0, R23, UR8, RZ ;  /* 0x0000000817107c10 */ /* 0x000fc8000ff1e0ff */
[----:B------:R-:W-:-:S05]  /*0a50*/  IADD3.X R17, R24, UR9, RZ, P0, !PT ;  /* 0x0000000918117c10 */ /* 0x000fca00087fe4ff */
[----:B------:R-:W2:Y:S01]  /*0a60*/  LDG.E.CONSTANT R16, desc[UR4][R16.64] ;  /* 0x0000000410107981 */ /* 0x000ea2000c1e9900 */
[----:B------:R-:W-:Y:S01]  /*0a70*/  IADD3 R23, P5, R23, 0x4, RZ ;  /* 0x0000000417177810 */ /* 0x000fe20007fbe0ff */
[----:B------:R-:W-:-:S03]  /*0a80*/  IMAD.MOV.U32 R5, RZ, RZ, RZ ;  /* 0x000000ffff057224 */ /* 0x000fc600078e00ff */
[----:B------:R-:W-:Y:S01]  /*0a90*/  ISETP.NE.U32.AND P0, PT, R23, 0x18, PT ;  /* 0x000000181700780c */ /* 0x000fe20003f05070 */
[----:B------:R-:W-:-:S05]  /*0aa0*/  IMAD.X R24, RZ, RZ, R24, P5 ;  /* 0x000000ffff187224 */ /* 0x000fca00028e0618 */
[----:B------:R-:W-:Y:S01]  /*0ab0*/  ISETP.NE.AND.EX P0, PT, R24, RZ, PT, P0 ;  /* 0x000000ff1800720c */ /* 0x000fe20003f05300 */
[----:B--2---:R-:W-:-:S04]  /*0ac0*/  IMAD.WIDE.U32 R18, R25, R16, R4 ;  /* 0x0000001019127225 */ /* 0x004fc800078e0004 */
[----:B------:R-:W-:Y:S01]  /*0ad0*/  IMAD.MOV.U32 R4, RZ, RZ, R19 ;  /* 0x000000ffff047224 */ /* 0x000fe200078e0013 */
[----:B------:R0:W-:Y:S02]  /*0ae0*/  STL [R3], R18 ;  /* 0x0000001203007387 */ /* 0x0001e40000100800 */
[----:B0-----:R-:W-:-:S05]  /*0af0*/  VIADD R3, R3, 0x4 ;  /* 0x0000000403037836 */ /* 0x001fca0000000000 */
        /* <DEDUP_REMOVED lines=12> */
[C-C-:B------:R-:W-:Y:S01]  /*0bc0*/  SHF.L.W.U32.HI R16, R3.reuse, 0x2, R18.reuse ;  /* 0x0000000203107819 */ /* 0x140fe20000010e12 */
[----:B------:R-:W-:Y:S01]  /*0bd0*/  IMAD.SHL.U32 R3, R3, 0x4, RZ ;  /* 0x0000000403037824 */ /* 0x000fe200078e00ff */
[----:B------:R-:W-:Y:S02]  /*0be0*/  SHF.R.U32.HI R17, RZ, 0x1e, R18 ;  /* 0x0000001eff117819 */ /* 0x000fe40000011612 */
[----:B------:R-:W-:Y:S02]  /*0bf0*/  SHF.R.S32.HI R5, RZ, 0x1f, R16 ;  /* 0x0000001fff057819 */ /* 0x000fe40000011410 */
[----:B------:R-:W-:-:S02]  /*0c00*/  LEA.HI R18, R16, R17, RZ, 0x1 ;  /* 0x0000001110127211 */ /* 0x000fc400078f08ff */
[C---:B------:R-:W-:Y:S02]  /*0c10*/  LOP3.LUT R2, R5.reuse, R3, RZ, 0x3c, !PT ;  /* 0x0000000305027212 */ /* 0x040fe400078e3cff */
[----:B------:R-:W-:Y:S02]  /*0c20*/  LOP3.LUT R3, R5, R16, RZ, 0x3c, !PT ;  /* 0x0000001005037212 */ /* 0x000fe400078e3cff */
[----:B------:R-:W-:Y:S02]  /*0c30*/  LOP3.LUT R19, R16, R11, RZ, 0x3c, !PT ;  /* 0x0000000b10137212 */ /* 0x000fe400078e3cff */
[----:B------:R-:W-:Y:S02]  /*0c40*/  IADD3 R16, -R18, RZ, RZ ;  /* 0x000000ff12107210 */ /* 0x000fe40007ffe1ff */
[----:B------:R-:W0:Y:S01]  /*0c50*/  I2F.F64.S64 R2, R2 ;  /* 0x0000000200027312 */ /* 0x000e220000301c00 */
[----:B------:R-:W-:Y:S02]  /*0c60*/  ISETP.GE.AND P5, PT, R19, RZ, PT ;  /* 0x000000ff1300720c */ /* 0x000fe40003fa6270 */
[----:B------:R-:W-:Y:S01]  /*0c70*/  @!P0 IMAD.MOV.U32 R18, RZ, RZ, R16 ;  /* 0x000000ffff128224 */ /* 0x000fe200078e0010 */
[----:B0-----:R-:W-:-:S10]  /*0c80*/  DMUL R4, R2, UR8 ;  /* 0x0000000802047c28 */ /* 0x001fd40008000000 */
[----:B------:R-:W0:Y:S02]  /*0c90*/  F2F.F32.F64 R4, R4 ;  /* 0x0000000400047310 */ /* 0x000e240000301000 */
[----:B0-----:R-:W-:-:S07]  /*0ca0*/  FSEL R19, -R4, R4, !P5 ;  /* 0x0000000404137208 */ /* 0x001fce0006800100 */
.L_x_4:
[----:B------:R-:W-:Y:S05]  /*0cb0*/  BSYNC B0 ;  /* 0x0000000000007941 */ /* 0x000fea0003800000 */
.L_x_3:
[----:B------:R-:W-:Y:S01]  /*0cc0*/  SHF.R.S32.HI R17, RZ, 0x7, R12 ;  /* 0x00000007ff117819 */ /* 0x000fe2000001140c */
[----:B------:R-:W-:Y:S01]  /*0cd0*/  IMAD.MOV.U32 R12, RZ, RZ, RZ ;  /* 0x000000ffff0c7224 */ /* 0x000fe200078e00ff */
[C---:B------:R-:W-:Y:S02]  /*0ce0*/  ISETP.GT.AND P0, PT, R8.reuse, 0x3f, PT ;  /* 0x0000003f0800780c */ /* 0x040fe40003f04270 */
[----:B------:R-:W-:Y:S01]  /*0cf0*/  MOV R16, RZ ;  /* 0x000000ff00107202 */ /* 0x000fe20000000f00 */
[----:B------:R-:W-:Y:S01]  /*0d00*/  IMAD R2, R17, 0x80, R8 ;  /* 0x0000008011027824 */ /* 0x000fe200078e0208 */
[----:B------:R-:W-:-:S03]  /*0d10*/  ISETP.GE.AND P5, PT, R8, 0x40, PT ;  /* 0x000000400800780c */ /* 0x000fc60003fa6270 */
[C---:B------:R-:W-:Y:S02]  /*0d20*/  VIADD R3, R2.reuse, 0x40 ;  /* 0x0000004002037836 */ /* 0x040fe40000000000 */
[----:B------:R-:W-:Y:S02]  /*0d30*/  VIADD R5, R2, 0xffffffc0 ;  /* 0xffffffc002057836 */ /* 0x000fe40000000000 */
[----:B------:R-:W-:Y:S01]  /*0d40*/  IMAD.WIDE R2, R3, 0x2, R6 ;  /* 0x0000000203027825 */ /* 0x000fe200078e0206 */
[----:B------:R-:W-:-:S03]  /*0d50*/  LOP3.LUT R4, R18, 0x1, RZ, 0xc0, !PT ;  /* 0x0000000112047812 */ /* 0x000fc600078ec0ff */
[----:B------:R-:W-:-:S04]  /*0d60*/  IMAD.WIDE R6, R5, 0x2, R6 ;  /* 0x0000000205067825 */ /* 0x000fc800078e0206 */
[C---:B------:R-:W-:Y:S01]  /*0d70*/  FMUL.FTZ R24, R19.reuse, R19 ;  /* 0x0000001313187220 */ /* 0x040fe20000410000 */
[----:B------:R0:W5:Y:S04]  /*0d80*/  @!P5 LDG.E.EL R12, desc[UR4][R2.64] ;  /* 0x00000004020cd981 */ /* 0x000168000c2e1900 */
[----:B------:R1:W5:Y:S01]  /*0d90*/  @P0 LDG.E.EL R16, desc[UR4][R6.64] ;  /* 0x0000000406100981 */ /* 0x000362000c2e1900 */
[----:B------:R-:W-:Y:S01]  /*0da0*/  ISETP.NE.U32.AND P0, PT, R4, 0x1, PT ;  /* 0x000000010400780c */ /* 0x000fe20003f05070 */
[----:B------:R-:W-:Y:S01]  /*0db0*/  IMAD.MOV.U32 R5, RZ, RZ, 0x3c0885e4 ;  /* 0x3c0885e4ff057424 */ /* 0x000fe200078e00ff */
[----:B------:R-:W-:Y:S01]  /*0dc0*/  BSSY B0, `(.L_x_6) ;  /* 0x0000044000007945 */ /* 0x000fe20003800000 */
[----:B------:R-:W-:Y:S02]  /*0dd0*/  VIADD R22, R18, 0x1 ;  /* 0x0000000112167836 */ /* 0x000fe40000000000 */
[----:B------:R-:W-:Y:S01]  /*0de0*/  IMAD.MOV.U32 R4, RZ, RZ, -0x46b2bead ;  /* 0xb94d4153ff047424 */ /* 0x000fe200078e00ff */
[----:B0-----:R-:W-:Y:S01]  /*0df0*/  FSEL R2, R19, 1, !P0 ;  /* 0x3f80000013027808 */ /* 0x001fe20004000000 */
[----:B------:R-:W-:Y:S01]  /*0e00*/  IMAD.MOV.U32 R18, RZ, RZ, -0x41d55558 ;  /* 0xbe2aaaa8ff127424 */ /* 0x000fe200078e00ff */
[----:B------:R-:W-:-:S03]  /*0e10*/  LOP3.LUT P6, RZ, R22, 0x2, RZ, 0xc0, !PT ;  /* 0x0000000216ff7812 */ /* 0x000fc600078cc0ff */
[C---:B------:R-:W-:Y:S02]  /*0e20*/  FFMA.FTZ R3, R24.reuse, R2, RZ ;  /* 0x0000000218037223 */ /* 0x040fe400000100ff */
[----:B------:R-:W-:Y:S01]  /*0e30*/  @P0 IMAD.MOV.U32 R23, RZ, RZ, 0x37cbac00 ;  /* 0x37cbac00ff170424 */ /* 0x000fe200078e00ff */
[----:B------:R-:W-:Y:S01]  /*0e40*/  @P0 MOV R5, 0x3d2aaabb ;  /* 0x3d2aaabb00050802 */ /* 0x000fe20000000f00 */
[----:B------:R-:W-:Y:S02]  /*0e50*/  @P0 IMAD.MOV.U32 R18, RZ, RZ, -0x41000001 ;  /* 0xbeffffffff120424 */ /* 0x000fe400078e00ff */
[----:B------:R-:W-:-:S04]  /*0e60*/  @P0 FFMA.FTZ R4, R24, R23, -0.0013887860113754868507 ;  /* 0xbab607ed18040423 */ /* 0x000fc80000010017 */
[----:B------:R-:W-:-:S04]  /*0e70*/  FFMA.FTZ R5, R24, R4, R5 ;  /* 0x0000000418057223 */ /* 0x000fc80000010005 */
[----:B------:R-:W-:-:S04]  /*0e80*/  FFMA.FTZ R5, R24, R5, R18 ;  /* 0x0000000518057223 */ /* 0x000fc80000010012 */
[----:B------:R-:W-:-:S04]  /*0e90*/  FFMA.FTZ R2, R3, R5, R2 ;  /* 0x0000000503027223 */ /* 0x000fc80000010002 */
[----:B------:R-:W-:Y:S01]  /*0ea0*/  @P6 FFMA.FTZ R2, R2, -1, RZ ;  /* 0xbf80000002026823 */ /* 0x000fe200000100ff */
        /* <DEDUP_REMOVED lines=10> */
[----:B------:R-:W-:-:S03]  /*0f50*/  LOP3.LUT R24, R4, 0x80000000, RZ, 0xfc, !PT ;  /* 0x8000000004187812 */ /* 0x000fc600078efcff */
[----:B------:R-:W-:Y:S01]  /*0f60*/  VIADD R18, R3, 0xffffff80 ;  /* 0xffffff8003127836 */ /* 0x000fe20000000000 */
[----:B------:R-:W-:-:S04]  /*0f70*/  MOV R3, R1 ;  /* 0x0000000100037202 */ /* 0x000fc80000000f00 */
[----:B------:R-:W-:-:S07]  /*0f80*/  SHF.R.U32.HI R18, RZ, 0x5, R18 ;  /* 0x00000005ff127819 */ /* 0x000fce0000011612 */
.L_x_8:
[----:B------:R-:W-:-:S04]  /*0f90*/  IADD3 R4, P0, R22, UR8, RZ ;  /* 0x0000000816047c10 */ /* 0x000fc8000ff1e0ff */
[----:B------:R-:W-:-:S06]  /*0fa0*/  IADD3.X R5, R23, UR9, RZ, P0, !PT ;  /* 0x0000000917057c10 */ /* 0x000fcc00087fe4ff */
        /* <DEDUP_REMOVED lines=11> */
[C---:B------:R-:W-:Y:S01]  /*1060*/  LOP3.LUT P0, RZ, R13.reuse, 0xf800000, RZ, 0xc0, !PT ;  /* 0x0f8000000dff7812 */ /* 0x040fe2000780c0ff */
[----:B------:R-:W-:Y:S01]  /*1070*/  IMAD R18, R18, -0x4, R1 ;  /* 0xfffffffc12127824 */ /* 0x000fe200078e0201 */
[----:B------:R0:W-:Y:S04]  /*1080*/  STL [R1+0x18], R6 ;  /* 0x0000180601007387 */ /* 0x0001e80000100800 */
[----:B------:R-:W2:Y:S04]  /*1090*/  LDL R4, [R18+0x14] ;  /* 0x0000140012047983 */ /* 0x000ea80000100800 */
[----:B------:R-:W2:Y:S04]  /*10a0*/  LDL R3, [R18+0x18] ;  /* 0x0000180012037983 */ /* 0x000ea80000100800 */
[----:B------:R-:W3:Y:S01]  /*10b0*/  @P0 LDL R5, [R18+0x10] ;  /* 0x0000100012050983 */ /* 0x000ee20000100800 */
[----:B------:R-:W-:Y:S01]  /*10c0*/  UMOV UR8, 0x54442d19 ;  /* 0x54442d1900087882 */ /* 0x000fe20000000000 */
[----:B------:R-:W-:Y:S01]  /*10d0*/  UMOV UR9, 0x3bf921fb ;  /* 0x3bf921fb00097882 */ /* 0x000fe20000000000 */
[----:B------:R-:W-:-:S02]  /*10e0*/  ISETP.GE.AND P1, PT, R13, RZ, PT ;  /* 0x000000ff0d00720c */ /* 0x000fc40003f26270 */
[-C--:B--2---:R-:W-:Y:S02]  /*10f0*/  SHF.L.W.U32.HI R3, R4, R19.reuse, R3 ;  /* 0x0000001304037219 */ /* 0x084fe40000010e03 */
[----:B---3--:R-:W-:-:S04]  /*1100*/  @P0 SHF.L.W.U32.HI R4, R5, R19, R4 ;  /* 0x0000001305040219 */ /* 0x008fc80000010e04 */
[C-C-:B------:R-:W-:Y:S01]  /*1110*/  SHF.L.W.U32.HI R14, R4.reuse, 0x2, R3.reuse ;  /* 0x00000002040e7819 */ /* 0x140fe20000010e03 */
[----:B------:R-:W-:Y:S01]  /*1120*/  IMAD.SHL.U32 R4, R4, 0x4, RZ ;  /* 0x0000000404047824 */ /* 0x000fe200078e00ff */
[----:B------:R-:W-:Y:S02]  /*1130*/  SHF.R.U32.HI R3, RZ, 0x1e, R3 ;  /* 0x0000001eff037819 */ /* 0x000fe40000011603 */
[----:B------:R-:W-:Y:S02]  /*1140*/  SHF.R.S32.HI R5, RZ, 0x1f, R14 ;  /* 0x0000001fff057819 */ /* 0x000fe4000001140e */
[----:B------:R-:W-:Y:S02]  /*1150*/  LEA.HI R15, R14, R3, RZ, 0x1 ;  /* 0x000000030e0f7211 */ /* 0x000fe400078f08ff */
[C---:B------:R-:W-:Y:S02]  /*1160*/  LOP3.LUT R4, R5.reuse, R4, RZ, 0x3c, !PT ;  /* 0x0000000405047212 */ /* 0x040fe400078e3cff */
[----:B------:R-:W-:-:S02]  /*1170*/  LOP3.LUT R5, R5, R14, RZ, 0x3c, !PT ;  /* 0x0000000e05057212 */ /* 0x000fc400078e3cff */
        /* <DEDUP_REMOVED lines=8> */
.L_x_7:
[----:B------:R-:W-:Y:S05]  /*1200*/  BSYNC B0 ;  /* 0x0000000000007941 */ /* 0x000fea0003800000 */
.L_x_6:
[C---:B------:R-:W-:Y:S01]  /*1210*/  LOP3.LUT R3, R15.reuse, 0x1, RZ, 0xc0, !PT ;  /* 0x000000010f037812 */ /* 0x040fe200078ec0ff */
[----:B------:R-:W-:Y:S01]  /*1220*/  FMUL.FTZ R18, R14, R14 ;  /* 0x0000000e0e127220 */ /* 0x000fe20000410000 */
[----:B------:R-:W-:Y:S01]  /*1230*/  IMAD.MOV.U32 R5, RZ, RZ, 0x3c0885e4 ;  /* 0x3c0885e4ff057424 */ /* 0x000fe200078e00ff */
[----:B------:R-:W-:Y:S01]  /*1240*/  LOP3.LUT P1, RZ, R15, 0x2, RZ, 0xc0, !PT ;  /* 0x000000020fff7812 */ /* 0x000fe2000782c0ff */
[----:B------:R-:W-:Y:S01]  /*1250*/  IMAD.MOV.U32 R4, RZ, RZ, -0x46b2bead ;  /* 0xb94d4153ff047424 */ /* 0x000fe200078e00ff */
[----:B------:R-:W-:Y:S01]  /*1260*/  ISETP.NE.U32.AND P0, PT, R3, 0x1, PT ;  /* 0x000000010300780c */ /* 0x000fe20003f05070 */
[----:B------:R-:W-:Y:S01]  /*1270*/  IMAD.MOV.U32 R6, RZ, RZ, -0x41d55558 ;  /* 0xbe2aaaa8ff067424 */ /* 0x000fe200078e00ff */
[----:B------:R-:W-:Y:S11]  /*1280*/  BSSY B0, `(.L_x_9) ;  /* 0x0000042000007945 */ /* 0x000ff60003800000 */
[----:B------:R-:W-:Y:S01]  /*1290*/  @!P0 IMAD.MOV.U32 R3, RZ, RZ, 0x37cbac00 ;  /* 0x37cbac00ff038424 */ /* 0x000fe200078e00ff */
[----:B------:R-:W-:Y:S01]  /*12a0*/  @!P0 MOV R5, 0x3d2aaabb ;  /* 0x3d2aaabb00058802 */ /* 0x000fe20000000f00 */
[----:B------:R-:W-:-:S02]  /*12b0*/  @!P0 IMAD.MOV.U32 R6, RZ, RZ, -0x41000001 ;  /* 0xbeffffffff068424 */ /* 0x000fc400078e00ff */
[----:B------:R-:W-:Y:S01]  /*12c0*/  @!P0 FFMA.FTZ R4, R18, R3, -0.0013887860113754868507 ;  /* 0xbab607ed12048423 */ /* 0x000fe20000010003 */
[----:B------:R-:W-:-:S03]  /*12d0*/  FSEL R3, R14, 1, P0 ;  /* 0x3f8000000e037808 */ /* 0x000fc60000000000 */
[C---:B------:R-:W-:Y:S02]  /*12e0*/  FFMA.FTZ R5, R18.reuse, R4, R5 ;  /* 0x0000000412057223 */ /* 0x040fe40000010005 */
[C---:B------:R-:W-:Y:S02]  /*12f0*/  FFMA.FTZ R4, R18.reuse, R3, RZ ;  /* 0x0000000312047223 */ /* 0x040fe400000100ff */
[----:B------:R-:W-:-:S04]  /*1300*/  FFMA.FTZ R6, R18, R5, R6 ;  /* 0x0000000512067223 */ /* 0x000fc80000010006 */
[----:B------:R-:W-:-:S04]  /*1310*/  FFMA.FTZ R3, R4, R6, R3 ;  /* 0x0000000604037223 */ /* 0x000fc80000010003 */
[----:B------:R-:W-:Y:S01]  /*1320*/  @P1 FFMA.FTZ R3, R3, -1, RZ ;  /* 0xbf80000003031823 */ /* 0x000fe200000100ff */
[----:B------:R-:W-:Y:S06]  /*1330*/  @!P4 BRA `(.L_x_10) ;  /* 0x0000000000d8c947 */ /* 0x000fec0003800000 */
[----:B------:R-:W-:Y:S01]  /*1340*/  @!P3 FMUL.FTZ R20, RZ, R11 ;  /* 0x0000000bff14b220 */ /* 0x000fe20000410000 */
[----:B------:R-:W-:Y:S01]  /*1350*/  @!P3 IMAD.MOV.U32 R21, RZ, RZ, RZ ;  /* 0x000000ffff15b224 */ /* 0x000fe200078e00ff */
[----:B------:R-:W-:Y:S06]  /*1360*/  @!P3 BRA `(.L_x_10) ;  /* 0x0000000000ccb947 */ /* 0x000fec0003800000 */
[----:B------:R-:W-:Y:S01]  /*1370*/  SHF.R.U32.HI R13, RZ, 0x17, R11 ;  /* 0x00000017ff0d7819 */ /* 0x000fe2000001160b */
[----:B------:R-:W-:Y:S01]  /*1380*/  IMAD.SHL.U32 R14, R11, 0x100, RZ ;  /* 0x000001000b0e7824 */ /* 0x000fe200078e00ff */
[----:B------:R-:W-:Y:S01]  /*1390*/  ULDC.64 UR8, c[0x4][0x8] ;  /* 0x0100020000087ab9 */ /* 0x000fe20000000a00 */
[----:B------:R-:W-:Y:S01]  /*13a0*/  IMAD.MOV.U32 R4, RZ, RZ, RZ ;  /* 0x000000ffff047224 */ /* 0x000fe200078e00ff */
[----:B------:R-:W-:Y:S01]  /*13b0*/  LOP3.LUT R5, R13, 0xe0, RZ, 0xc0, !PT ;  /* 0x000000e00d057812 */ /* 0x000fe200078ec0ff */
[----:B------:R-:W-:Y:S01]  /*13c0*/  IMAD.MOV.U32 R7, RZ, RZ, RZ ;  /* 0x000000ffff077224 */ /* 0x000fe200078e00ff */
[----:B------:R-:W-:Y:S01]  /*13d0*/  LOP3.LUT R21, R14, 0x80000000, RZ, 0xfc, !PT ;  /* 0x800000000e157812 */ /* 0x000fe200078efcff */
[----:B------:R-:W-:Y:S01]  /*13e0*/  IMAD.MOV.U32 R20, RZ, RZ, RZ ;  /* 0x000000ffff147224 */ /* 0x000fe200078e00ff */
[----:B------:R-:W-:Y:S01]  /*13f0*/  IADD3 R6, R5, -0x80, RZ ;  /* 0xffffff8005067810 */ /* 0x000fe20007ffe0ff */
[----:B------:R-:W-:-:S03]  /*1400*/  IMAD.MOV.U32 R5, RZ, RZ, R1 ;  /* 0x000000ffff057224 */ /* 0x000fc600078e0001 */
[----:B------:R-:W-:-:S07]  /*1410*/  SHF.R.U32.HI R6, RZ, 0x5, R6 ;  /* 0x00000005ff067819 */ /* 0x000fce0000011606 */
.L_x_11:
[----:B------:R-:W-:-:S04]  /*1420*/  IADD3 R14, P0, R7, UR8, RZ ;  /* 0x00000008070e7c10 */ /* 0x000fc8000ff1e0ff */
[----:B------:R-:W-:-:S05]  /*1430*/  IADD3.X R15, R20, UR9, RZ, P0, !PT ;  /* 0x00000009140f7c10 */ /* 0x000fca00087fe4ff */
[----:B------:R0:W2:Y:S01]  /*1440*/  LDG.E.CONSTANT R19, desc[UR4][R14.64] ;  /* 0x000000040e137981 */ /* 0x0000a2000c1e9900 */
[----:B------:R-:W-:-:S04]  /*1450*/  IADD3 R7, P1, R7, 0x4, RZ ;  /* 0x0000000407077810 */ /* 0x000fc80007f3e0ff */
[----:B------:R-:W-:Y:S02]  /*1460*/  ISETP.NE.U32.AND P0, PT, R7, 0x18, PT ;  /* 0x000000180700780c */ /* 0x000fe40003f05070 */
[----:B------:R-:W-:Y:S01]  /*1470*/  IADD3.X R20, RZ, R20, RZ, P1, !PT ;  /* 0x00000014ff147210 */ /* 0x000fe20000ffe4ff */
        /* <DEDUP_REMOVED lines=23> */
[C---:B------:R-:W-:Y:S02]  /*15f0*/  LEA.HI R21, R14.reuse, R5, RZ, 0x1 ;  /* 0x000000050e157211 */ /* 0x040fe400078f08ff */
[C---:B------:R-:W-:Y:S02]  /*1600*/  LOP3.LUT R6, R7.reuse, R6, RZ, 0x3c, !PT ;  /* 0x0000000607067212 */ /* 0x040fe400078e3cff */
[----:B------:R-:W-:Y:S01]  /*1610*/  LOP3.LUT R7, R7, R14, RZ, 0x3c, !PT ;  /* 0x0000000e07077212 */ /* 0x000fe200078e3cff */
[----:B0-----:R-:W-:Y:S01]  /*1620*/  IMAD.MOV R4, RZ, RZ, -R21 ;  /* 0x000000ffff047224 */ /* 0x001fe200078e0a15 */
[----:B------:R-:W-:-:S04]  /*1630*/  LOP3.LUT R11, R14, R11, RZ, 0x3c, !PT ;  /* 0x0000000b0e0b7212 */ /* 0x000fc800078e3cff */
[----:B------:R-:W0:Y:S01]  /*1640*/  I2F.F64.S64 R6, R6 ;  /* 0x0000000600067312 */ /* 0x000e220000301c00 */
[----:B------:R-:W-:Y:S02]  /*1650*/  ISETP.GE.AND P0, PT, R11, RZ, PT ;  /* 0x000000ff0b00720c */ /* 0x000fe40003f06270 */
[----:B------:R-:W-:Y:S01]  /*1660*/  @!P1 MOV R21, R4 ;  /* 0x0000000400159202 */ /* 0x000fe20000000f00 */
[----:B0-----:R-:W-:-:S10]  /*1670*/  DMUL R18, R6, UR8 ;  /* 0x0000000806127c28 */ /* 0x001fd40008000000 */
[----:B------:R-:W0:Y:S02]  /*1680*/  F2F.F32.F64 R18, R18 ;  /* 0x0000001200127310 */ /* 0x000e240000301000 */
[----:B0-----:R-:W-:-:S07]  /*1690*/  FSEL R20, -R18, R18, !P0 ;  /* 0x0000001212147208 */ /* 0x001fce0004000100 */
.L_x_10:
[----:B------:R-:W-:Y:S05]  /*16a0*/  BSYNC B0 ;  /* 0x0000000000007941 */ /* 0x000fea0003800000 */
.L_x_9:
[C---:B------:R-:W-:Y:S01]  /*16b0*/  LOP3.LUT R4, R21.reuse, 0x1, RZ, 0xc0, !PT ;  /* 0x0000000115047812 */ /* 0x040fe200078ec0ff */
[----:B------:R-:W-:Y:S01]  /*16c0*/  IMAD.MOV.U32 R6, RZ, RZ, 0x3c0885e4 ;  /* 0x3c0885e4ff067424 */ /* 0x000fe200078e00ff */
[----:B------:R-:W-:Y:S01]  /*16d0*/  LOP3.LUT P1, RZ, R21, 0x2, RZ, 0xc0, !PT ;  /* 0x0000000215ff7812 */ /* 0x000fe2000782c0ff */
[----:B------:R-:W-:Y:S01]  /*16e0*/  IMAD.MOV.U32 R5, RZ, RZ, -0x46b2bead ;  /* 0xb94d4153ff057424 */ /* 0x000fe200078e00ff */
[----:B------:R-:W-:Y:S01]  /*16f0*/  ISETP.NE.U32.AND P0, PT, R4, 0x1, PT ;  /* 0x000000010400780c */ /* 0x000fe20003f05070 */
[C---:B------:R-:W-:Y:S01]  /*1700*/  FMUL.FTZ R4, R20.reuse, R20 ;  /* 0x0000001414047220 */ /* 0x040fe20000410000 */
[----:B------:R-:W-:Y:S02]  /*1710*/  IMAD.MOV.U32 R7, RZ, RZ, -0x41d55558 ;  /* 0xbe2aaaa8ff077424 */ /* 0x000fe400078e00ff */
[----:B------:R-:W-:Y:S01]  /*1720*/  FSEL R20, R20, 1, P0 ;  /* 0x3f80000014147808 */ /* 0x000fe20000000000 */
[----:B-----5:R-:W-:Y:S02]  /*1730*/  HADD2.F32 R18, -RZ, R12.H0_H0 ;  /* 0x2000000cff127230 */ /* 0x020fe40000004100 */
[----:B------:R-:W-:-:S02]  /*1740*/  HADD2.F32 R13, -RZ, R12.H1_H1 ;  /* 0x3000000cff0d7230 */ /* 0x000fc40000004100 */
[----:B------:R-:W-:Y:S01]  /*1750*/  FFMA.FTZ R19, R4, R20, RZ ;  /* 0x0000001404137223 */ /* 0x000fe200000100ff */
[----:B------:R-:W-:Y:S02]  /*1760*/  HADD2.F32 R14, -RZ, R16.H0_H0 ;  /* 0x20000010ff0e7230 */ /* 0x000fe40000004100 */
[----:B------:R-:W-:Y:S01]  /*1770*/  @!P5 FADD R14, RZ, -R18 ;  /* 0x80000012ff0ed221 */ /* 0x000fe20000000000 */
[----:B------:R-:W-:Y:S01]  /*1780*/  HADD2.F32 R15, -RZ, R16.H1_H1 ;  /* 0x30000010ff0f7230 */ /* 0x000fe20000004100 */
[----:B------:R-:W-:Y:S01]  /*1790*/  @!P0 MOV R6, 0x3d2aaabb ;  /* 0x3d2aaabb00068802 */ /* 0x000fe20000000f00 */
[----:B------:R-:W-:Y:S02]  /*17a0*/  @!P0 IMAD.MOV.U32 R11, RZ, RZ, 0x37cbac00 ;  /* 0x37cbac00ff0b8424 */ /* 0x000fe400078e00ff */
[----:B------:R-:W-:Y:S01]  /*17b0*/  @!P5 FADD R15, RZ, -R13 ;  /* 0x8000000dff0fd221 */ /* 0x000fe20000000000 */
[----:B------:R-:W-:Y:S02]  /*17c0*/  @!P0 IMAD.MOV.U32 R7, RZ, RZ, -0x41000001 ;  /* 0xbeffffffff078424 */ /* 0x000fe400078e00ff */
[----:B------:R-:W-:Y:S01]  /*17d0*/  FMUL R14, R14, R3 ;  /* 0x000000030e0e7220 */ /* 0x000fe20000400000 */
[----:B------:R-:W-:Y:S01]  /*17e0*/  @!P0 FFMA.FTZ R5, R4, R11, -0.0013887860113754868507 ;  /* 0xbab607ed04058423 */ /* 0x000fe2000001000b */
[----:B------:R-:W-:Y:S01]  /*17f0*/  LEA.HI R11, R17, R17, RZ, 0x5 ;  /* 0x00000011110b7211 */ /* 0x000fe200078f28ff */
[----:B------:R-:W-:-:S02]  /*1800*/  HADD2.F32 R3, -RZ, R10.H1_H1 ;  /* 0x3000000aff037230 */ /* 0x000fc40000004100 */
[----:B------:R-:W-:Y:S01]  /*1810*/  FFMA.FTZ R6, R4, R5, R6 ;  /* 0x0000000504067223 */ /* 0x000fe20000010006 */
[----:B------:R-:W-:-:S03]  /*1820*/  LOP3.LUT R12, R11, 0x1ffffe0, RZ, 0xc0, !PT ;  /* 0x01ffffe00b0c7812 */ /* 0x000fc600078ec0ff */
[----:B------:R-:W-:Y:S02]  /*1830*/  FFMA.FTZ R5, R4, R6, R7 ;  /* 0x0000000604057223 */ /* 0x000fe40000010007 */
[----:B------:R-:W0:Y:S01]  /*1840*/  LDC.64 R6, c[0x0][0x220] ;  /* 0x00008800ff067b82 */ /* 0x000e220000000a00 */
[----:B------:R-:W-:Y:S02]  /*1850*/  IMAD.IADD R12, R17, 0x1, -R12 ;  /* 0x00000001110c7824 */ /* 0x000fe400078e0a0c */
[----:B------:R-:W-:Y:S01]  /*1860*/  FFMA.FTZ R4, R19, R5, R20 ;  /* 0x0000000513047223 */ /* 0x000fe20000010014 */
[----:B------:R-:W-:Y:S02]  /*1870*/  HADD2.F32 R5, -RZ, R10.H0_H0 ;  /* 0x2000000aff057230 */ /* 0x000fe40000004100 */
[----:B------:R-:W-:Y:S02]  /*1880*/  IMAD R9, R12, UR6, R9 ;  /* 0x000000060c097c24 */ /* 0x000fe4000f8e0209 */
[----:B------:R-:W-:Y:S01]  /*1890*/  @P1 FFMA.FTZ R4, R4, -1, RZ ;  /* 0xbf80000004041823 */ /* 0x000fe200000100ff */
[----:B------:R-:W-:Y:S01]  /*18a0*/  FFMA R5, R5, R0, R14 ;  /* 0x0000000005057223 */ /* 0x000fe2000000000e */
[----:B------:R-:W-:-:S02]  /*18b0*/  IMAD R9, R9, 0x80, R8 ;  /* 0x0000008009097824 */ /* 0x000fc400078e0208 */
[----:B------:R-:W-:-:S04]  /*18c0*/  FMUL R4, R15, R4 ;  /* 0x000000040f047220 */ /* 0x000fc80000400000 */
[----:B------:R-:W-:-:S05]  /*18d0*/  FFMA R4, R3, R2, R4 ;  /* 0x0000000203047223 */ /* 0x000fca0000000004 */
[----:B------:R-:W-:Y:S01]  /*18e0*/  F2FP.F16.F32.PACK_AB R5, R4, R5 ;  /* 0x000000050405723e */ /* 0x000fe200000000ff */
[----:B0-----:R-:W-:-:S05]  /*18f0*/  IMAD.WIDE R6, R9, 0x2, R6 ;  /* 0x0000000209067825 */ /* 0x001fca00078e0206 */
[----:B------:R-:W-:Y:S01]  /*1900*/  STG.E desc[UR4][R6.64], R5 ;  /* 0x0000000506007986 */ /* 0x000fe2000c101904 */
[----:B------:R-:W-:Y:S05]  /*1910*/  EXIT ;  /* 0x000000000000794d */ /* 0x000fea0003800000 */
.L_x_12:
[----:B------:R-:W-:-:S00]  /*1920*/  BRA `(.L_x_12) ;  /* 0xfffffffc00fc7947 */ /* 0x000fc0000383ffff */
[----:B------:R-:W-:-:S00]  /*1930*/  NOP ;  /* 0x0000000000007918 */ /* 0x000fc00000000000 */
        /* <DEDUP_REMOVED lines=12> */
.L_x_13:


//--------------------- .nv.global.init           --------------------------
	.section	.nv.global.init,"aw",@progbits
	.align	4
.nv.global.init:
	.type		__cudart_i2opi_f,@object
	.size		__cudart_i2opi_f,(_$_str - __cudart_i2opi_f)
__cudart_i2opi_f:
        /*0000*/ 	.byte	0x41, 0x90, 0x43, 0x3c, 0x99, 0x95, 0x62, 0xdb, 0xc0, 0xdd, 0x34, 0xf5, 0xd1, 0x57, 0x27, 0xfc
        /*0010*/ 	.byte	0x29, 0x15, 0x44, 0x4e, 0x6e, 0x83, 0xf9, 0xa2
	.type		_$_str,@object
	.size		_$_str,(.L_0 - _$_str)
_$_str:
        /*0018*/ 	.byte	0x5f, 0x5f, 0x43, 0x55, 0x44, 0x41, 0x5f, 0x46, 0x54, 0x5a, 0x00
.L_0:


//--------------------- .nv.constant0.triton_poi_fused_add_cat_clone_mul_4 --------------------------
	.section	.nv.constant0.triton_poi_fused_add_cat_clone_mul_4,"a",@progbits
	.sectionflags	@""
	.align	4
.nv.constant0.triton_poi_fused_add_cat_clone_mul_4:
	.zero		568
